//
// Generated by NVIDIA NVVM Compiler
//
// Compiler Build ID: CL-36424714
// Cuda compilation tools, release 13.0, V13.0.88
// Based on NVVM 20.0.0
//

.version 9.0
.target sm_100
.address_size 64

	// .globl	_Z15alignmentFinderPcS_PiS0_S0_S0_ii

.visible .entry _Z15alignmentFinderPcS_PiS0_S0_S0_ii(
	.param .u64 .ptr .align 1 _Z15alignmentFinderPcS_PiS0_S0_S0_ii_param_0,
	.param .u64 .ptr .align 1 _Z15alignmentFinderPcS_PiS0_S0_S0_ii_param_1,
	.param .u64 .ptr .align 1 _Z15alignmentFinderPcS_PiS0_S0_S0_ii_param_2,
	.param .u64 .ptr .align 1 _Z15alignmentFinderPcS_PiS0_S0_S0_ii_param_3,
	.param .u64 .ptr .align 1 _Z15alignmentFinderPcS_PiS0_S0_S0_ii_param_4,
	.param .u64 .ptr .align 1 _Z15alignmentFinderPcS_PiS0_S0_S0_ii_param_5,
	.param .u32 _Z15alignmentFinderPcS_PiS0_S0_S0_ii_param_6,
	.param .u32 _Z15alignmentFinderPcS_PiS0_S0_S0_ii_param_7
)
{
	.reg .pred 	%p<14>;
	.reg .b16 	%rs<13>;
	.reg .b32 	%r<215>;
	.reg .b64 	%rd<35>;

	ld.param.u64 	%rd11, [_Z15alignmentFinderPcS_PiS0_S0_S0_ii_param_1];
	ld.param.u64 	%rd12, [_Z15alignmentFinderPcS_PiS0_S0_S0_ii_param_2];
	ld.param.u64 	%rd15, [_Z15alignmentFinderPcS_PiS0_S0_S0_ii_param_3];
	ld.param.u64 	%rd13, [_Z15alignmentFinderPcS_PiS0_S0_S0_ii_param_4];
	ld.param.u64 	%rd14, [_Z15alignmentFinderPcS_PiS0_S0_S0_ii_param_5];
	ld.param.u32 	%r37, [_Z15alignmentFinderPcS_PiS0_S0_S0_ii_param_7];
	cvta.to.global.u64 	%rd1, %rd15;
	mov.u32 	%r38, %ctaid.y;
	mov.u32 	%r39, %ntid.y;
	mov.u32 	%r40, %tid.y;
	mad.lo.s32 	%r41, %r38, %r39, %r40;
	mul.lo.s32 	%r1, %r37, %r41;
	setp.lt.s32 	%p1, %r37, 1;
	@%p1 bra 	$L__BB0_18;
	mov.u32 	%r43, %tid.x;
	mov.u32 	%r44, %ntid.x;
	mov.u32 	%r45, %ctaid.x;
	mad.lo.s32 	%r46, %r45, %r44, %r43;
	cvta.to.global.u64 	%rd16, %rd11;
	cvta.to.global.u64 	%rd17, %rd13;
	cvta.to.global.u64 	%rd18, %rd14;
	cvta.to.global.u64 	%rd19, %rd12;
	cvt.s64.s32 	%rd20, %r46;
	add.s64 	%rd2, %rd16, %rd20;
	sub.s32 	%r47, %r1, %r37;
	add.s32 	%r48, %r47, %r46;
	mul.wide.s32 	%rd21, %r48, 4;
	add.s64 	%rd3, %rd17, %rd21;
	add.s64 	%rd4, %rd18, %rd21;
	add.s32 	%r49, %r1, %r46;
	mul.wide.u32 	%rd22, %r37, 4;
	add.s64 	%rd5, %rd3, %rd22;
	mul.wide.s32 	%rd23, %r49, 4;
	add.s64 	%rd6, %rd1, %rd23;
	add.s64 	%rd7, %rd19, %rd23;
	add.s64 	%rd8, %rd4, %rd22;
	mov.b32 	%r199, 0;
	mov.b16 	%rs11, 0;
	mov.u16 	%rs12, %rs11;
$L__BB0_2:
	ld.param.u64 	%rd34, [_Z15alignmentFinderPcS_PiS0_S0_S0_ii_param_0];
	add.s32 	%r3, %r199, -1;
	cvt.u64.u32 	%rd24, %r199;
	cvta.to.global.u64 	%rd25, %rd34;
	add.s64 	%rd26, %rd25, %rd24;
	ld.global.u8 	%rs7, [%rd26];
	ld.global.u8 	%rs8, [%rd2];
	setp.eq.s16 	%p2, %rs7, %rs8;
	selp.b32 	%r51, 5, -3, %p2;
	ld.global.u32 	%r52, [%rd3];
	ld.global.u32 	%r53, [%rd4];
	add.s32 	%r54, %r53, -8;
	max.s32 	%r55, %r52, %r54;
	add.s32 	%r56, %r55, -1;
	st.global.u32 	[%rd5], %r56;
	ld.global.u32 	%r57, [%rd4+-4];
	add.s32 	%r58, %r57, %r51;
	max.s32 	%r59, %r58, %r56;
	max.s32 	%r60, %r59, 0;
	st.global.u32 	[%rd6], %r60;
	setp.lt.u32 	%p3, %r199, 2;
	mov.b32 	%r214, 0;
	@%p3 bra 	$L__BB0_17;
	add.s32 	%r64, %r199, -2;
	add.s32 	%r4, %r199, %r1;
	setp.lt.u32 	%p4, %r64, 15;
	mov.b32 	%r214, 0;
	mov.b32 	%r209, 1;
	@%p4 bra 	$L__BB0_7;
	and.b32  	%r67, %r3, -16;
	neg.s32 	%r201, %r67;
	mov.b32 	%r203, -16;
	mov.b32 	%r202, 0;
	mov.u32 	%r200, %r4;
	mov.u32 	%r214, %r202;
$L__BB0_5:
	.pragma "nounroll";
	add.s32 	%r68, %r200, -1;
	mul.wide.s32 	%rd27, %r68, 4;
	add.s64 	%rd28, %rd1, %rd27;
	ld.global.u32 	%r69, [%rd28];
	add.s32 	%r70, %r203, %r69;
	add.s32 	%r71, %r70, 15;
	max.s32 	%r72, %r71, %r214;
	ld.global.u32 	%r73, [%rd28+-4];
	add.s32 	%r74, %r203, %r73;
	add.s32 	%r75, %r74, 14;
	max.s32 	%r76, %r75, %r72;
	ld.global.u32 	%r77, [%rd28+-8];
	add.s32 	%r78, %r203, %r77;
	add.s32 	%r79, %r78, 13;
	max.s32 	%r80, %r79, %r76;
	ld.global.u32 	%r81, [%rd28+-12];
	add.s32 	%r82, %r203, %r81;
	add.s32 	%r83, %r82, 12;
	max.s32 	%r84, %r83, %r80;
	ld.global.u32 	%r85, [%rd28+-16];
	add.s32 	%r86, %r203, %r85;
	add.s32 	%r87, %r86, 11;
	max.s32 	%r88, %r87, %r84;
	ld.global.u32 	%r89, [%rd28+-20];
	add.s32 	%r90, %r203, %r89;
	add.s32 	%r91, %r90, 10;
	max.s32 	%r92, %r91, %r88;
	ld.global.u32 	%r93, [%rd28+-24];
	add.s32 	%r94, %r203, %r93;
	add.s32 	%r95, %r94, 9;
	max.s32 	%r96, %r95, %r92;
	ld.global.u32 	%r97, [%rd28+-28];
	add.s32 	%r98, %r203, %r97;
	add.s32 	%r99, %r98, 8;
	max.s32 	%r100, %r99, %r96;
	ld.global.u32 	%r101, [%rd28+-32];
	add.s32 	%r102, %r203, %r101;
	add.s32 	%r103, %r102, 7;
	max.s32 	%r104, %r103, %r100;
	ld.global.u32 	%r105, [%rd28+-36];
	add.s32 	%r106, %r203, %r105;
	add.s32 	%r107, %r106, 6;
	max.s32 	%r108, %r107, %r104;
	ld.global.u32 	%r109, [%rd28+-40];
	add.s32 	%r110, %r203, %r109;
	add.s32 	%r111, %r110, 5;
	max.s32 	%r112, %r111, %r108;
	ld.global.u32 	%r113, [%rd28+-44];
	add.s32 	%r114, %r203, %r113;
	add.s32 	%r115, %r114, 4;
	max.s32 	%r116, %r115, %r112;
	ld.global.u32 	%r117, [%rd28+-48];
	add.s32 	%r118, %r203, %r117;
	add.s32 	%r119, %r118, 3;
	max.s32 	%r120, %r119, %r116;
	ld.global.u32 	%r121, [%rd28+-52];
	add.s32 	%r122, %r203, %r121;
	add.s32 	%r123, %r122, 2;
	max.s32 	%r124, %r123, %r120;
	ld.global.u32 	%r125, [%rd28+-56];
	add.s32 	%r126, %r203, %r125;
	add.s32 	%r127, %r126, 1;
	max.s32 	%r128, %r127, %r124;
	ld.global.u32 	%r129, [%rd28+-60];
	add.s32 	%r130, %r203, %r129;
	max.s32 	%r214, %r130, %r128;
	add.s32 	%r203, %r203, -16;
	add.s32 	%r202, %r202, 16;
	add.s32 	%r201, %r201, 16;
	add.s32 	%r200, %r200, -16;
	setp.ne.s32 	%p5, %r201, 0;
	@%p5 bra 	$L__BB0_5;
	add.s32 	%r209, %r202, 1;
$L__BB0_7:
	and.b32  	%r132, %r3, 15;
	setp.eq.s32 	%p6, %r132, 0;
	@%p6 bra 	$L__BB0_17;
	add.s16 	%rs9, %rs12, -1;
	cvt.u32.u16 	%r134, %rs9;
	and.b32  	%r20, %r134, 15;
	add.s32 	%r135, %r20, -1;
	setp.lt.u32 	%p7, %r135, 7;
	@%p7 bra 	$L__BB0_10;
	sub.s32 	%r136, %r4, %r209;
	mul.wide.s32 	%rd29, %r136, 4;
	add.s64 	%rd30, %rd1, %rd29;
	ld.global.u32 	%r137, [%rd30];
	sub.s32 	%r138, %r137, %r209;
	max.s32 	%r139, %r138, %r214;
	not.b32 	%r140, %r209;
	ld.global.u32 	%r141, [%rd30+-4];
	add.s32 	%r142, %r141, %r140;
	max.s32 	%r143, %r142, %r139;
	ld.global.u32 	%r144, [%rd30+-8];
	sub.s32 	%r145, %r144, %r209;
	add.s32 	%r146, %r145, -2;
	max.s32 	%r147, %r146, %r143;
	ld.global.u32 	%r148, [%rd30+-12];
	sub.s32 	%r149, %r148, %r209;
	add.s32 	%r150, %r149, -3;
	max.s32 	%r151, %r150, %r147;
	ld.global.u32 	%r152, [%rd30+-16];
	sub.s32 	%r153, %r152, %r209;
	add.s32 	%r154, %r153, -4;
	max.s32 	%r155, %r154, %r151;
	ld.global.u32 	%r156, [%rd30+-20];
	sub.s32 	%r157, %r156, %r209;
	add.s32 	%r158, %r157, -5;
	max.s32 	%r159, %r158, %r155;
	ld.global.u32 	%r160, [%rd30+-24];
	sub.s32 	%r161, %r160, %r209;
	add.s32 	%r162, %r161, -6;
	max.s32 	%r163, %r162, %r159;
	ld.global.u32 	%r164, [%rd30+-28];
	sub.s32 	%r165, %r164, %r209;
	add.s32 	%r166, %r165, -7;
	max.s32 	%r214, %r166, %r163;
	add.s32 	%r209, %r209, 8;
$L__BB0_10:
	and.b32  	%r167, %r20, 7;
	setp.eq.s32 	%p8, %r167, 0;
	@%p8 bra 	$L__BB0_17;
	add.s16 	%rs10, %rs11, -1;
	cvt.u32.u16 	%r169, %rs10;
	and.b32  	%r170, %r169, 7;
	and.b32  	%r26, %r169, 3;
	add.s32 	%r171, %r170, -1;
	setp.lt.u32 	%p9, %r171, 3;
	@%p9 bra 	$L__BB0_13;
	sub.s32 	%r172, %r4, %r209;
	mul.wide.s32 	%rd31, %r172, 4;
	add.s64 	%rd32, %rd1, %rd31;
	ld.global.u32 	%r173, [%rd32];
	sub.s32 	%r174, %r173, %r209;
	max.s32 	%r175, %r174, %r214;
	not.b32 	%r176, %r209;
	ld.global.u32 	%r177, [%rd32+-4];
	add.s32 	%r178, %r177, %r176;
	max.s32 	%r179, %r178, %r175;
	ld.global.u32 	%r180, [%rd32+-8];
	sub.s32 	%r181, %r180, %r209;
	add.s32 	%r182, %r181, -2;
	max.s32 	%r183, %r182, %r179;
	ld.global.u32 	%r184, [%rd32+-12];
	sub.s32 	%r185, %r184, %r209;
	add.s32 	%r186, %r185, -3;
	max.s32 	%r214, %r186, %r183;
	add.s32 	%r209, %r209, 4;
$L__BB0_13:
	setp.eq.s32 	%p10, %r26, 0;
	@%p10 bra 	$L__BB0_17;
	sub.s32 	%r187, %r4, %r209;
	mul.wide.s32 	%rd33, %r187, 4;
	add.s64 	%rd9, %rd1, %rd33;
	ld.global.u32 	%r188, [%rd9];
	sub.s32 	%r189, %r188, %r209;
	max.s32 	%r214, %r189, %r214;
	setp.eq.s32 	%p11, %r26, 1;
	@%p11 bra 	$L__BB0_17;
	not.b32 	%r190, %r209;
	ld.global.u32 	%r191, [%rd9+-4];
	add.s32 	%r192, %r191, %r190;
	max.s32 	%r214, %r192, %r214;
	setp.eq.s32 	%p12, %r26, 2;
	@%p12 bra 	$L__BB0_17;
	ld.global.u32 	%r193, [%rd9+-8];
	sub.s32 	%r194, %r193, %r209;
	add.s32 	%r195, %r194, -2;
	max.s32 	%r214, %r195, %r214;
$L__BB0_17:
	st.global.u32 	[%rd7], %r214;
	ld.global.u32 	%r196, [%rd6];
	add.s32 	%r197, %r214, -8;
	max.s32 	%r198, %r196, %r197;
	st.global.u32 	[%rd8], %r198;
	add.s32 	%r199, %r199, 1;
	setp.ne.s32 	%p13, %r199, %r37;
	add.s16 	%rs12, %rs12, 1;
	add.s16 	%rs11, %rs11, 1;
	@%p13 bra 	$L__BB0_2;
$L__BB0_18:
	ret;

}


// ===== COMPILED SASS (sm_100) =====

	.target	sm_100

	.elftype	@"ET_EXEC"


//--------------------- .note.nv.tkinfo           --------------------------
	.section	.note.nv.tkinfo,"",@"SHT_NOTE"
	.sectionflags	@"SHF_NOTE_NV_TKINFO"
	.tkinfo
        /*0018*/ 	.word	0x00000002
        /*0030*/ 	.string	""
        /*0030*/ 	.string	"ptxas"
        /*0030*/ 	.string	"Cuda compilation tools, release 13.0, V13.0.88"
        /*0030*/ 	.string	"Build cuda_13.0.r13.0/compiler.36424714_0"
        /*0030*/ 	.string	"-arch sm_100 -m 64 "



//--------------------- .note.nv.cuinfo           --------------------------
	.section	.note.nv.cuinfo,"",@"SHT_NOTE"
	.sectionflags	@"SHF_NOTE_NV_CUINFO"
        /*0018*/ 	.short	0x0002
        /*001a*/ 	.short	0x0064
        /*001c*/ 	.short	0x0082
	.zero		2


//--------------------- .nv.info                  --------------------------
	.section	.nv.info,"",@"SHT_CUDA_INFO"
	.align	4


	//----- nvinfo : EIATTR_REGCOUNT
	.align		4
        /*0000*/ 	.byte	0x04, 0x2f
        /*0002*/ 	.short	(.L_1 - .L_0)
	.align		4
.L_0:
        /*0004*/ 	.word	index@(_Z15alignmentFinderPcS_PiS0_S0_S0_ii)
        /*0008*/ 	.word	0x00000020


	//----- nvinfo : EIATTR_FRAME_SIZE
	.align		4
.L_1:
        /*000c*/ 	.byte	0x04, 0x11
        /*000e*/ 	.short	(.L_3 - .L_2)
	.align		4
.L_2:
        /*0010*/ 	.word	index@(_Z15alignmentFinderPcS_PiS0_S0_S0_ii)
        /*0014*/ 	.word	0x00000000


	//----- nvinfo : EIATTR_MIN_STACK_SIZE
	.align		4
.L_3:
        /*0018*/ 	.byte	0x04, 0x12
        /*001a*/ 	.short	(.L_5 - .L_4)
	.align		4
.L_4:
        /*001c*/ 	.word	index@(_Z15alignmentFinderPcS_PiS0_S0_S0_ii)
        /*0020*/ 	.word	0x00000000
.L_5:


//--------------------- .nv.compat                --------------------------
	.section	.nv.compat,"",@"SHT_CUDA_COMPAT_INFO"
	.align	4
        /*0000*/ 	.byte	0x02, 0x09, 0x00, 0x00, 0x02, 0x02, 0x01, 0x00, 0x02, 0x05, 0x05, 0x00, 0x03, 0x07, 0x01, 0x01
        /*0010*/ 	.byte	0x02, 0x03, 0x00, 0x00, 0x02, 0x06, 0x01, 0x00, 0x04, 0x0b, 0x08, 0x00, 0x09, 0x00, 0x00, 0x00
        /*0020*/ 	.byte	0x00, 0x00, 0x00, 0x00


//--------------------- .nv.info._Z15alignmentFinderPcS_PiS0_S0_S0_ii --------------------------
	.section	.nv.info._Z15alignmentFinderPcS_PiS0_S0_S0_ii,"",@"SHT_CUDA_INFO"
	.sectionflags	@""
	.align	4


	//----- nvinfo : EIATTR_CUDA_API_VERSION
	.align		4
        /*0000*/ 	.byte	0x04, 0x37
        /*0002*/ 	.short	(.L_7 - .L_6)
.L_6:
        /*0004*/ 	.word	0x00000082


	//----- nvinfo : EIATTR_KPARAM_INFO
	.align		4
.L_7:
        /*0008*/ 	.byte	0x04, 0x17
        /*000a*/ 	.short	(.L_9 - .L_8)
.L_8:
        /*000c*/ 	.word	0x00000000
        /*0010*/ 	.short	0x0007
        /*0012*/ 	.short	0x0034
        /*0014*/ 	.byte	0x00, 0xf0, 0x11, 0x00


	//----- nvinfo : EIATTR_KPARAM_INFO
	.align		4
.L_9:
        /*0018*/ 	.byte	0x04, 0x17
        /*001a*/ 	.short	(.L_11 - .L_10)
.L_10:
        /*001c*/ 	.word	0x00000000
        /*0020*/ 	.short	0x0006
        /*0022*/ 	.short	0x0030
        /*0024*/ 	.byte	0x00, 0xf0, 0x11, 0x00


	//----- nvinfo : EIATTR_KPARAM_INFO
	.align		4
.L_11:
        /*0028*/ 	.byte	0x04, 0x17
        /*002a*/ 	.short	(.L_13 - .L_12)
.L_12:
        /*002c*/ 	.word	0x00000000
        /*0030*/ 	.short	0x0005
        /*0032*/ 	.short	0x0028
        /*0034*/ 	.byte	0x00, 0xf5, 0x21, 0x00


	//----- nvinfo : EIATTR_KPARAM_INFO
	.align		4
.L_13:
        /*0038*/ 	.byte	0x04, 0x17
        /*003a*/ 	.short	(.L_15 - .L_14)
.L_14:
        /*003c*/ 	.word	0x00000000
        /*0040*/ 	.short	0x0004
        /*0042*/ 	.short	0x0020
        /*0044*/ 	.byte	0x00, 0xf5, 0x21, 0x00


	//----- nvinfo : EIATTR_KPARAM_INFO
	.align		4
.L_15:
        /*0048*/ 	.byte	0x04, 0x17
        /*004a*/ 	.short	(.L_17 - .L_16)
.L_16:
        /*004c*/ 	.word	0x00000000
        /*0050*/ 	.short	0x0003
        /*0052*/ 	.short	0x0018
        /*0054*/ 	.byte	0x00, 0xf5, 0x21, 0x00


	//----- nvinfo : EIATTR_KPARAM_INFO
	.align		4
.L_17:
        /*0058*/ 	.byte	0x04, 0x17
        /*005a*/ 	.short	(.L_19 - .L_18)
.L_18:
        /*005c*/ 	.word	0x00000000
        /*0060*/ 	.short	0x0002
        /*0062*/ 	.short	0x0010
        /*0064*/ 	.byte	0x00, 0xf5, 0x21, 0x00


	//----- nvinfo : EIATTR_KPARAM_INFO
	.align		4
.L_19:
        /*0068*/ 	.byte	0x04, 0x17
        /*006a*/ 	.short	(.L_21 - .L_20)
.L_20:
        /*006c*/ 	.word	0x00000000
        /*0070*/ 	.short	0x0001
        /*0072*/ 	.short	0x0008
        /*0074*/ 	.byte	0x00, 0xf5, 0x21, 0x00


	//----- nvinfo : EIATTR_KPARAM_INFO
	.align		4
.L_21:
        /*0078*/ 	.byte	0x04, 0x17
        /*007a*/ 	.short	(.L_23 - .L_22)
.L_22:
        /*007c*/ 	.word	0x00000000
        /*0080*/ 	.short	0x0000
        /*0082*/ 	.short	0x0000
        /*0084*/ 	.byte	0x00, 0xf5, 0x21, 0x00


	//----- nvinfo : EIATTR_SPARSE_MMA_MASK
	.align		4
.L_23:
        /*0088*/ 	.byte	0x03, 0x50
        /*008a*/ 	.short	0x0000


	//----- nvinfo : EIATTR_MAXREG_COUNT
	.align		4
        /*008c*/ 	.byte	0x03, 0x1b
        /*008e*/ 	.short	0x00ff


	//----- nvinfo : EIATTR_MERCURY_ISA_VERSION
	.align		4
        /*0090*/ 	.byte	0x03, 0x5f
        /*0092*/ 	.short	0x0101


	//----- nvinfo : EIATTR_VRC_CTA_INIT_COUNT
	.align		4
        /*0094*/ 	.byte	0x02, 0x4a
	.zero		1
	.zero		1


	//----- nvinfo : EIATTR_EXIT_INSTR_OFFSETS
	.align		4
        /*0098*/ 	.byte	0x04, 0x1c
        /*009a*/ 	.short	(.L_25 - .L_24)


	//   ....[0]....
.L_24:
        /*009c*/ 	.word	0x00000050


	//   ....[1]....
        /*00a0*/ 	.word	0x00000c50


	//----- nvinfo : EIATTR_CBANK_PARAM_SIZE
	.align		4
.L_25:
        /*00a4*/ 	.byte	0x03, 0x19
        /*00a6*/ 	.short	0x0038


	//----- nvinfo : EIATTR_PARAM_CBANK
	.align		4
        /*00a8*/ 	.byte	0x04, 0x0a
        /*00aa*/ 	.short	(.L_27 - .L_26)
	.align		4
.L_26:
        /*00ac*/ 	.word	index@(.nv.constant0._Z15alignmentFinderPcS_PiS0_S0_S0_ii)
        /*00b0*/ 	.short	0x0380
        /*00b2*/ 	.short	0x0038


	//----- nvinfo : EIATTR_SW_WAR
	.align		4
.L_27:
        /*00b4*/ 	.byte	0x04, 0x36
        /*00b6*/ 	.short	(.L_29 - .L_28)
.L_28:
        /*00b8*/ 	.word	0x00000008
.L_29:


//--------------------- .nv.callgraph             --------------------------
	.section	.nv.callgraph,"",@"SHT_CUDA_CALLGRAPH"
	.align	4
	.sectionentsize	8
	.align		4
        /*0000*/ 	.word	0x00000000
	.align		4
        /*0004*/ 	.word	0xffffffff
	.align		4
        /*0008*/ 	.word	0x00000000
	.align		4
        /*000c*/ 	.word	0xfffffffe
	.align		4
        /*0010*/ 	.word	0x00000000
	.align		4
        /*0014*/ 	.word	0xfffffffd
	.align		4
        /*0018*/ 	.word	0x00000000
	.align		4
        /*001c*/ 	.word	0xfffffffc


//--------------------- .text._Z15alignmentFinderPcS_PiS0_S0_S0_ii --------------------------
	.section	.text._Z15alignmentFinderPcS_PiS0_S0_S0_ii,"ax",@progbits
	.align	128
        .global         _Z15alignmentFinderPcS_PiS0_S0_S0_ii
        .type           _Z15alignmentFinderPcS_PiS0_S0_S0_ii,@function
        .size           _Z15alignmentFinderPcS_PiS0_S0_S0_ii,(.L_x_7 - _Z15alignmentFinderPcS_PiS0_S0_S0_ii)
        .other          _Z15alignmentFinderPcS_PiS0_S0_S0_ii,@"STO_CUDA_ENTRY STV_DEFAULT"
_Z15alignmentFinderPcS_PiS0_S0_S0_ii:
.text._Z15alignmentFinderPcS_PiS0_S0_S0_ii:
[----:B------:R-:W-:Y:S08]  /*0000*/  LDC R1, c[0x0][0x37c] ;  /* 0x0000df00ff017b82 */ /* 0x000ff00000000800 */
[----:B------:R-:W0:Y:S01]  /*0010*/  LDC R14, c[0x0][0x3b4] ;  /* 0x0000ed00ff0e7b82 */ /* 0x000e220000000800 */
[----:B------:R-:W1:Y:S07]  /*0020*/  S2R R0, SR_TID.Y ;  /* 0x0000000000007919 */ /* 0x000e6e0000002200 */
[----:B------:R-:W2:Y:S01]  /*0030*/  S2UR UR4, SR_CTAID.Y ;  /* 0x00000000000479c3 */ /* 0x000ea20000002600 */
[----:B0-----:R-:W-:-:S13]  /*0040*/  ISETP.GE.AND P0, PT, R14, 0x1, PT ;  /* 0x000000010e00780c */ /* 0x001fda0003f06270 */
[----:B-12---:R-:W-:Y:S05]  /*0050*/  @!P0 EXIT ;  /* 0x000000000000894d */ /* 0x006fea0003800000 */
[----:B------:R-:W0:Y:S01]  /*0060*/  S2R R2, SR_TID.X ;  /* 0x0000000000027919 */ /* 0x000e220000002100 */
[----:B------:R-:W1:Y:S01]  /*0070*/  LDC R19, c[0x0][0x364] ;  /* 0x0000d900ff137b82 */ /* 0x000e620000000800 */
[----:B------:R-:W0:Y:S01]  /*0080*/  LDCU UR5, c[0x0][0x360] ;  /* 0x00006c00ff0577ac */ /* 0x000e220008000800 */
[----:B------:R-:W-:Y:S01]  /*0090*/  PRMT R18, RZ, 0x7610, R18 ;  /* 0x00007610ff127816 */ /* 0x000fe20000000012 */
[----:B------:R-:W0:Y:S01]  /*00a0*/  S2R R3, SR_CTAID.X ;  /* 0x0000000000037919 */ /* 0x000e220000002500 */
[----:B------:R-:W-:Y:S01]  /*00b0*/  PRMT R16, RZ, 0x7610, R16 ;  /* 0x00007610ff107816 */ /* 0x000fe20000000010 */
[----:B------:R-:W2:Y:S03]  /*00c0*/  LDCU.64 UR6, c[0x0][0x388] ;  /* 0x00007100ff0677ac */ /* 0x000ea60008000a00 */
[----:B------:R-:W3:Y:S01]  /*00d0*/  LDC.64 R4, c[0x0][0x3a0] ;  /* 0x0000e800ff047b82 */ /* 0x000ee20000000a00 */
[----:B------:R-:W4:Y:S07]  /*00e0*/  LDCU.64 UR8, c[0x0][0x358] ;  /* 0x00006b00ff0877ac */ /* 0x000f2e0008000a00 */
[----:B------:R-:W5:Y:S08]  /*00f0*/  LDC.64 R6, c[0x0][0x3a8] ;  /* 0x0000ea00ff067b82 */ /* 0x000f700000000a00 */
[----:B------:R-:W4:Y:S01]  /*0100*/  LDC.64 R8, c[0x0][0x398] ;  /* 0x0000e600ff087b82 */ /* 0x000f220000000a00 */
[----:B-1----:R-:W-:Y:S01]  /*0110*/  IMAD R19, R19, UR4, R0 ;  /* 0x0000000413137c24 */ /* 0x002fe2000f8e0200 */
[----:B------:R-:W-:-:S06]  /*0120*/  UMOV UR4, URZ ;  /* 0x000000ff00047c82 */ /* 0x000fcc0008000000 */
[----:B------:R-:W1:Y:S01]  /*0130*/  LDC.64 R10, c[0x0][0x390] ;  /* 0x0000e400ff0a7b82 */ /* 0x000e620000000a00 */
[----:B0-----:R-:W-:Y:S02]  /*0140*/  IMAD R0, R3, UR5, R2 ;  /* 0x0000000503007c24 */ /* 0x001fe4000f8e0202 */
[CC--:B------:R-:W-:Y:S02]  /*0150*/  IMAD R3, R19.reuse, R14.reuse, -R14 ;  /* 0x0000000e13037224 */ /* 0x0c0fe400078e0a0e */
[----:B------:R-:W-:Y:S01]  /*0160*/  IMAD R13, R19, R14, R0 ;  /* 0x0000000e130d7224 */ /* 0x000fe200078e0200 */
[C---:B--2---:R-:W-:Y:S01]  /*0170*/  IADD3 R2, P0, PT, R0.reuse, UR6, RZ ;  /* 0x0000000600027c10 */ /* 0x044fe2000ff1e0ff */
[----:B------:R-:W-:-:S04]  /*0180*/  IMAD.IADD R3, R0, 0x1, R3 ;  /* 0x0000000100037824 */ /* 0x000fc800078e0203 */
[----:B---3--:R-:W-:-:S04]  /*0190*/  IMAD.WIDE R4, R3, 0x4, R4 ;  /* 0x0000000403047825 */ /* 0x008fc800078e0204 */
[----:B-----5:R-:W-:Y:S01]  /*01a0*/  IMAD.WIDE R6, R3, 0x4, R6 ;  /* 0x0000000403067825 */ /* 0x020fe200078e0206 */
[----:B------:R-:W-:-:S03]  /*01b0*/  LEA.HI.X.SX32 R3, R0, UR7, 0x1, P0 ;  /* 0x0000000700037c11 */ /* 0x000fc600080f0eff */
[----:B----4-:R-:W-:-:S04]  /*01c0*/  IMAD.WIDE R8, R13, 0x4, R8 ;  /* 0x000000040d087825 */ /* 0x010fc800078e0208 */
[----:B-1----:R-:W-:-:S04]  /*01d0*/  IMAD.WIDE R10, R13, 0x4, R10 ;  /* 0x000000040d0a7825 */ /* 0x002fc800078e020a */
[----:B------:R-:W-:-:S04]  /*01e0*/  IMAD.WIDE.U32 R12, R14, 0x4, R4 ;  /* 0x000000040e0c7825 */ /* 0x000fc800078e0004 */
[----:B------:R-:W-:-:S07]  /*01f0*/  IMAD.WIDE.U32 R14, R14, 0x4, R6 ;  /* 0x000000040e0e7825 */ /* 0x000fce00078e0006 */
.L_x_5:
[----:B------:R-:W2:Y:S01]  /*0200*/  LDG.E R0, desc[UR8][R4.64] ;  /* 0x0000000804007981 */ /* 0x000ea2000c1e1900 */
[----:B0-----:R-:W0:Y:S03]  /*0210*/  LDCU.64 UR6, c[0x0][0x380] ;  /* 0x00007000ff0677ac */ /* 0x001e260008000a00 */
[----:B------:R-:W2:Y:S04]  /*0220*/  LDG.E R23, desc[UR8][R6.64] ;  /* 0x0000000806177981 */ /* 0x000ea8000c1e1900 */
[----:B-1----:R-:W3:Y:S01]  /*0230*/  LDG.E.U8 R17, desc[UR8][R2.64] ;  /* 0x0000000802117981 */ /* 0x002ee2000c1e1100 */
[----:B0-----:R-:W-:-:S04]  /*0240*/  UIADD3 UR5, UP0, UPT, UR4, UR6, URZ ;  /* 0x0000000604057290 */ /* 0x001fc8000ff1e0ff */
[----:B------:R-:W-:Y:S02]  /*0250*/  UIADD3.X UR6, UPT, UPT, URZ, UR7, URZ, UP0, !UPT ;  /* 0x00000007ff067290 */ /* 0x000fe400087fe4ff */
[----:B------:R-:W-:-:S04]  /*0260*/  IMAD.U32 R20, RZ, RZ, UR5 ;  /* 0x00000005ff147e24 */ /* 0x000fc8000f8e00ff */
[----:B------:R-:W-:-:S05]  /*0270*/  IMAD.U32 R21, RZ, RZ, UR6 ;  /* 0x00000006ff157e24 */ /* 0x000fca000f8e00ff */
[----:B------:R-:W3:Y:S01]  /*0280*/  LDG.E.U8 R20, desc[UR8][R20.64] ;  /* 0x0000000814147981 */ /* 0x000ee2000c1e1100 */
[----:B--2---:R-:W-:-:S05]  /*0290*/  VIADDMNMX R0, R23, 0xfffffff8, R0, !PT ;  /* 0xfffffff817007846 */ /* 0x004fca0007800100 */
[----:B------:R-:W-:-:S05]  /*02a0*/  VIADD R23, R0, 0xffffffff ;  /* 0xffffffff00177836 */ /* 0x000fca0000000000 */
[----:B------:R0:W-:Y:S04]  /*02b0*/  STG.E desc[UR8][R12.64], R23 ;  /* 0x000000170c007986 */ /* 0x0001e8000c101908 */
[----:B------:R-:W2:Y:S01]  /*02c0*/  LDG.E R0, desc[UR8][R6.64+-0x4] ;  /* 0xfffffc0806007981 */ /* 0x000ea2000c1e1900 */
[----:B---3--:R-:W-:Y:S01]  /*02d0*/  ISETP.NE.AND P0, PT, R20, R17, PT ;  /* 0x000000111400720c */ /* 0x008fe20003f05270 */
[----:B------:R-:W-:Y:S01]  /*02e0*/  UISETP.GE.U32.AND UP0, UPT, UR4, 0x2, UPT ;  /* 0x000000020400788c */ /* 0x000fe2000bf06070 */
[----:B------:R-:W-:Y:S02]  /*02f0*/  IMAD.MOV.U32 R17, RZ, RZ, RZ ;  /* 0x000000ffff117224 */ /* 0x000fe400078e00ff */
[----:B--2---:R-:W-:-:S09]  /*0300*/  VIADD R22, R0, 0x5 ;  /* 0x0000000500167836 */ /* 0x004fd20000000000 */
[----:B------:R-:W-:-:S05]  /*0310*/  @P0 VIADD R22, R0, 0xfffffffd ;  /* 0xfffffffd00160836 */ /* 0x000fca0000000000 */
[----:B------:R-:W-:-:S05]  /*0320*/  VIMNMX.RELU R25, PT, PT, R22, R23, !PT ;  /* 0x0000001716197248 */ /* 0x000fca0007fe1100 */
[----:B------:R0:W-:Y:S01]  /*0330*/  STG.E desc[UR8][R8.64], R25 ;  /* 0x0000001908007986 */ /* 0x0001e2000c101908 */
[----:B------:R-:W-:Y:S05]  /*0340*/  BRA.U !UP0, `(.L_x_0) ;  /* 0x0000000908187547 */ /* 0x000fea000b800000 */
[----:B------:R-:W1:Y:S01]  /*0350*/  LDC R0, c[0x0][0x3b4] ;  /* 0x0000ed00ff007b82 */ /* 0x000e620000000800 */
[----:B------:R-:W-:Y:S01]  /*0360*/  UIADD3 UR5, UPT, UPT, UR4, -0x2, URZ ;  /* 0xfffffffe04057890 */ /* 0x000fe2000fffe0ff */
[----:B------:R-:W-:Y:S01]  /*0370*/  IMAD.MOV.U32 R17, RZ, RZ, RZ ;  /* 0x000000ffff117224 */ /* 0x000fe200078e00ff */
[----:B------:R-:W-:Y:S01]  /*0380*/  UIADD3 UR6, UPT, UPT, UR4, -0x1, URZ ;  /* 0xffffffff04067890 */ /* 0x000fe2000fffe0ff */
[----:B------:R-:W-:Y:S01]  /*0390*/  IMAD.MOV.U32 R24, RZ, RZ, 0x1 ;  /* 0x00000001ff187424 */ /* 0x000fe200078e00ff */
[----:B------:R-:W-:Y:S01]  /*03a0*/  UISETP.GE.U32.AND UP0, UPT, UR5, 0xf, UPT ;  /* 0x0000000f0500788c */ /* 0x000fe2000bf06070 */
[----:B-1----:R-:W-:-:S08]  /*03b0*/  IMAD R0, R19, R0, UR4 ;  /* 0x0000000413007e24 */ /* 0x002fd0000f8e0200 */
[----:B------:R-:W-:Y:S05]  /*03c0*/  BRA.U !UP0, `(.L_x_1) ;  /* 0x0000000108e07547 */ /* 0x000fea000b800000 */
[----:B------:R-:W-:Y:S01]  /*03d0*/  ULOP3.LUT UR5, UR6, 0xfffffff0, URZ, 0xc0, !UPT ;  /* 0xfffffff006057892 */ /* 0x000fe2000f8ec0ff */
[----:B0-----:R-:W-:Y:S02]  /*03e0*/  IMAD.MOV.U32 R23, RZ, RZ, -0x10 ;  /* 0xfffffff0ff177424 */ /* 0x001fe400078e00ff */
[----:B------:R-:W-:Y:S01]  /*03f0*/  IMAD.MOV.U32 R24, RZ, RZ, RZ ;  /* 0x000000ffff187224 */ /* 0x000fe200078e00ff */
[----:B------:R-:W-:Y:S01]  /*0400*/  UIADD3 UR5, UPT, UPT, -UR5, URZ, URZ ;  /* 0x000000ff05057290 */ /* 0x000fe2000fffe1ff */
[----:B------:R-:W-:Y:S02]  /*0410*/  IMAD.MOV.U32 R22, RZ, RZ, R0 ;  /* 0x000000ffff167224 */ /* 0x000fe400078e0000 */
[----:B------:R-:W-:-:S09]  /*0420*/  IMAD.MOV.U32 R17, RZ, RZ, RZ ;  /* 0x000000ffff117224 */ /* 0x000fd200078e00ff */
.L_x_2:
[----:B------:R-:W0:Y:S01]  /*0430*/  LDC.64 R20, c[0x0][0x398] ;  /* 0x0000e600ff147b82 */ /* 0x000e220000000a00 */
[----:B------:R-:W-:-:S04]  /*0440*/  VIADD R25, R22, 0xffffffff ;  /* 0xffffffff16197836 */ /* 0x000fc80000000000 */
[----:B0-----:R-:W-:-:S05]  /*0450*/  IMAD.WIDE R20, R25, 0x4, R20 ;  /* 0x0000000419147825 */ /* 0x001fca00078e0214 */
[----:B------:R-:W2:Y:S04]  /*0460*/  LDG.E R26, desc[UR8][R20.64] ;  /* 0x00000008141a7981 */ /* 0x000ea8000c1e1900 */
[----:B------:R-:W3:Y:S04]  /*0470*/  LDG.E R28, desc[UR8][R20.64+-0x4] ;  /* 0xfffffc08141c7981 */ /* 0x000ee8000c1e1900 */
[----:B------:R-:W4:Y:S04]  /*0480*/  LDG.E R25, desc[UR8][R20.64+-0x8] ;  /* 0xfffff80814197981 */ /* 0x000f28000c1e1900 */
[----:B------:R-:W5:Y:S01]  /*0490*/  LDG.E R27, desc[UR8][R20.64+-0xc] ;  /* 0xfffff408141b7981 */ /* 0x000f62000c1e1900 */
[----:B--2---:R-:W-:-:S02]  /*04a0*/  IADD3 R26, PT, PT, R23, 0xf, R26 ;  /* 0x0000000f171a7810 */ /* 0x004fc40007ffe01a */
[----:B---3--:R-:W-:-:S04]  /*04b0*/  IADD3 R28, PT, PT, R23, 0xe, R28 ;  /* 0x0000000e171c7810 */ /* 0x008fc80007ffe01c */
[----:B------:R-:W-:Y:S02]  /*04c0*/  VIMNMX3 R17, R26, R17, R28, !PT ;  /* 0x000000111a11720f */ /* 0x000fe4000780011c */
[----:B------:R-:W2:Y:S04]  /*04d0*/  LDG.E R26, desc[UR8][R20.64+-0x14] ;  /* 0xffffec08141a7981 */ /* 0x000ea8000c1e1900 */
[----:B------:R-:W3:Y:S01]  /*04e0*/  LDG.E R28, desc[UR8][R20.64+-0x10] ;  /* 0xfffff008141c7981 */ /* 0x000ee2000c1e1900 */
[C---:B----4-:R-:W-:Y:S02]  /*04f0*/  IADD3 R25, PT, PT, R23.reuse, 0xd, R25 ;  /* 0x0000000d17197810 */ /* 0x050fe40007ffe019 */
[----:B-----5:R-:W-:-:S04]  /*0500*/  IADD3 R27, PT, PT, R23, 0xc, R27 ;  /* 0x0000000c171b7810 */ /* 0x020fc80007ffe01b */
[----:B------:R-:W-:Y:S02]  /*0510*/  VIMNMX3 R17, R25, R17, R27, !PT ;  /* 0x000000111911720f */ /* 0x000fe4000780011b */
[----:B------:R-:W4:Y:S04]  /*0520*/  LDG.E R25, desc[UR8][R20.64+-0x18] ;  /* 0xffffe80814197981 */ /* 0x000f28000c1e1900 */
[----:B------:R-:W5:Y:S01]  /*0530*/  LDG.E R27, desc[UR8][R20.64+-0x1c] ;  /* 0xffffe408141b7981 */ /* 0x000f62000c1e1900 */
[C---:B--2---:R-:W-:Y:S02]  /*0540*/  IADD3 R26, PT, PT, R23.reuse, 0xa, R26 ;  /* 0x0000000a171a7810 */ /* 0x044fe40007ffe01a */
        /* <DEDUP_REMOVED lines=17> */
[----:B------:R-:W4:Y:S01]  /*0660*/  LDG.E R25, desc[UR8][R20.64+-0x3c] ;  /* 0xffffc40814197981 */ /* 0x000f22000c1e1900 */
[C---:B--2---:R-:W-:Y:S02]  /*0670*/  IADD3 R26, PT, PT, R23.reuse, 0x2, R26 ;  /* 0x00000002171a7810 */ /* 0x044fe40007ffe01a */
[----:B---3--:R-:W-:-:S04]  /*0680*/  IADD3 R28, PT, PT, R23, 0x3, R28 ;  /* 0x00000003171c7810 */ /* 0x008fc80007ffe01c */
[----:B------:R-:W-:Y:S02]  /*0690*/  VIMNMX3 R17, R28, R17, R26, !PT ;  /* 0x000000111c11720f */ /* 0x000fe4000780011a */
[----:B------:R-:W2:Y:S01]  /*06a0*/  LDG.E R26, desc[UR8][R20.64+-0x38] ;  /* 0xffffc808141a7981 */ /* 0x000ea2000c1e1900 */
[----:B------:R-:W-:-:S04]  /*06b0*/  UIADD3 UR5, UPT, UPT, UR5, 0x10, URZ ;  /* 0x0000001005057890 */ /* 0x000fc8000fffe0ff */
[----:B------:R-:W-:Y:S01]  /*06c0*/  UISETP.NE.AND UP0, UPT, UR5, URZ, UPT ;  /* 0x000000ff0500728c */ /* 0x000fe2000bf05270 */
[----:B------:R-:W-:Y:S02]  /*06d0*/  VIADD R24, R24, 0x10 ;  /* 0x0000001018187836 */ /* 0x000fe40000000000 */
[----:B------:R-:W-:Y:S01]  /*06e0*/  VIADD R22, R22, 0xfffffff0 ;  /* 0xfffffff016167836 */ /* 0x000fe20000000000 */
[----:B--2---:R-:W-:-:S04]  /*06f0*/  IADD3 R26, PT, PT, R23, 0x1, R26 ;  /* 0x00000001171a7810 */ /* 0x004fc80007ffe01a */
[----:B------:R-:W-:-:S04]  /*0700*/  VIMNMX R26, PT, PT, R17, R26, !PT ;  /* 0x0000001a111a7248 */ /* 0x000fc80007fe0100 */
[C---:B----4-:R-:W-:Y:S01]  /*0710*/  VIADDMNMX R17, R23.reuse, R25, R26, !PT ;  /* 0x0000001917117246 */ /* 0x050fe2000780011a */
[----:B------:R-:W-:Y:S01]  /*0720*/  VIADD R23, R23, 0xfffffff0 ;  /* 0xfffffff017177836 */ /* 0x000fe20000000000 */
[----:B------:R-:W-:Y:S06]  /*0730*/  BRA.U UP0, `(.L_x_2) ;  /* 0xfffffffd003c7547 */ /* 0x000fec000b83ffff */
[----:B------:R-:W-:-:S07]  /*0740*/  VIADD R24, R24, 0x1 ;  /* 0x0000000118187836 */ /* 0x000fce0000000000 */
.L_x_1:
[----:B------:R-:W-:-:S09]  /*0750*/  ULOP3.LUT UP0, URZ, UR6, 0xf, URZ, 0xc0, !UPT ;  /* 0x0000000f06ff7892 */ /* 0x000fd2000f80c0ff */
[----:B------:R-:W-:Y:S05]  /*0760*/  BRA.U !UP0, `(.L_x_0) ;  /* 0x0000000508107547 */ /* 0x000fea000b800000 */
[----:B------:R-:W-:-:S05]  /*0770*/  VIADD R20, R16, 0xffffffff ;  /* 0xffffffff10147836 */ /* 0x000fca0000000000 */
[----:B------:R-:W-:-:S04]  /*0780*/  LOP3.LUT R20, R20, 0xf, RZ, 0xc0, !PT ;  /* 0x0000000f14147812 */ /* 0x000fc800078ec0ff */
[C---:B------:R-:W-:Y:S01]  /*0790*/  LOP3.LUT P1, RZ, R20.reuse, 0x7, RZ, 0xc0, !PT ;  /* 0x0000000714ff7812 */ /* 0x040fe2000782c0ff */
[----:B------:R-:W-:-:S05]  /*07a0*/  VIADD R21, R20, 0xffffffff ;  /* 0xffffffff14157836 */ /* 0x000fca0000000000 */
[----:B------:R-:W-:-:S13]  /*07b0*/  ISETP.GE.U32.AND P0, PT, R21, 0x7, PT ;  /* 0x000000071500780c */ /* 0x000fda0003f06070 */
[----:B------:R-:W-:Y:S05]  /*07c0*/  @!P0 BRA `(.L_x_3) ;  /* 0x0000000000608947 */ /* 0x000fea0003800000 */
[----:B------:R-:W1:Y:S01]  /*07d0*/  LDC.64 R20, c[0x0][0x398] ;  /* 0x0000e600ff147b82 */ /* 0x000e620000000a00 */
[----:B0-----:R-:W-:-:S04]  /*07e0*/  IMAD.IADD R23, R0, 0x1, -R24 ;  /* 0x0000000100177824 */ /* 0x001fc800078e0a18 */
[----:B-1----:R-:W-:-:S05]  /*07f0*/  IMAD.WIDE R20, R23, 0x4, R20 ;  /* 0x0000000417147825 */ /* 0x002fca00078e0214 */
[----:B------:R-:W2:Y:S04]  /*0800*/  LDG.E R22, desc[UR8][R20.64] ;  /* 0x0000000814167981 */ /* 0x000ea8000c1e1900 */
[----:B------:R-:W3:Y:S04]  /*0810*/  LDG.E R25, desc[UR8][R20.64+-0x4] ;  /* 0xfffffc0814197981 */ /* 0x000ee8000c1e1900 */
[----:B------:R-:W4:Y:S04]  /*0820*/  LDG.E R23, desc[UR8][R20.64+-0xc] ;  /* 0xfffff40814177981 */ /* 0x000f28000c1e1900 */
[----:B------:R-:W5:Y:S04]  /*0830*/  LDG.E R27, desc[UR8][R20.64+-0x8] ;  /* 0xfffff808141b7981 */ /* 0x000f68000c1e1900 */
[----:B------:R-:W5:Y:S01]  /*0840*/  LDG.E R29, desc[UR8][R20.64+-0x1c] ;  /* 0xffffe408141d7981 */ /* 0x000f62000c1e1900 */
[----:B--2---:R-:W-:-:S02]  /*0850*/  VIADDMNMX R22, R22, -R24, R17, !PT ;  /* 0x8000001816167246 */ /* 0x004fc40007800111 */
[----:B------:R-:W-:-:S04]  /*0860*/  LOP3.LUT R17, RZ, R24, RZ, 0x33, !PT ;  /* 0x00000018ff117212 */ /* 0x000fc800078e33ff */
[----:B---3--:R-:W-:Y:S02]  /*0870*/  VIADDMNMX R17, R25, R17, R22, !PT ;  /* 0x0000001119117246 */ /* 0x008fe40007800116 */
[--C-:B----4-:R-:W-:Y:S01]  /*0880*/  IADD3 R23, PT, PT, R23, -0x3, -R24.reuse ;  /* 0xfffffffd17177810 */ /* 0x110fe20007ffe818 */
[----:B------:R-:W2:Y:S01]  /*0890*/  LDG.E R25, desc[UR8][R20.64+-0x14] ;  /* 0xffffec0814197981 */ /* 0x000ea2000c1e1900 */
[----:B-----5:R-:W-:-:S03]  /*08a0*/  IADD3 R22, PT, PT, R27, -0x2, -R24 ;  /* 0xfffffffe1b167810 */ /* 0x020fc60007ffe818 */
[----:B------:R-:W3:Y:S01]  /*08b0*/  LDG.E R27, desc[UR8][R20.64+-0x18] ;  /* 0xffffe808141b7981 */ /* 0x000ee2000c1e1900 */
[----:B------:R-:W-:-:S03]  /*08c0*/  VIMNMX3 R17, R22, R17, R23, !PT ;  /* 0x000000111611720f */ /* 0x000fc60007800117 */
[----:B------:R-:W4:Y:S01]  /*08d0*/  LDG.E R23, desc[UR8][R20.64+-0x10] ;  /* 0xfffff00814177981 */ /* 0x000f22000c1e1900 */
[--C-:B------:R-:W-:Y:S02]  /*08e0*/  IADD3 R29, PT, PT, R29, -0x7, -R24.reuse ;  /* 0xfffffff91d1d7810 */ /* 0x100fe40007ffe818 */
[--C-:B--2---:R-:W-:Y:S02]  /*08f0*/  IADD3 R25, PT, PT, R25, -0x5, -R24.reuse ;  /* 0xfffffffb19197810 */ /* 0x104fe40007ffe818 */
[--C-:B---3--:R-:W-:Y:S02]  /*0900*/  IADD3 R26, PT, PT, R27, -0x6, -R24.reuse ;  /* 0xfffffffa1b1a7810 */ /* 0x108fe40007ffe818 */
[----:B----4-:R-:W-:-:S04]  /*0910*/  IADD3 R22, PT, PT, R23, -0x4, -R24 ;  /* 0xfffffffc17167810 */ /* 0x010fc80007ffe818 */
[----:B------:R-:W-:Y:S01]  /*0920*/  VIMNMX3 R17, R22, R17, R25, !PT ;  /* 0x000000111611720f */ /* 0x000fe20007800119 */
[----:B------:R-:W-:-:S03]  /*0930*/  VIADD R24, R24, 0x8 ;  /* 0x0000000818187836 */ /* 0x000fc60000000000 */
[----:B------:R-:W-:-:S07]  /*0940*/  VIMNMX3 R17, R26, R17, R29, !PT ;  /* 0x000000111a11720f */ /* 0x000fce000780011d */
.L_x_3:
[----:B------:R-:W-:Y:S05]  /*0950*/  @!P1 BRA `(.L_x_0) ;  /* 0x0000000000949947 */ /* 0x000fea0003800000 */
[----:B------:R-:W-:-:S05]  /*0960*/  VIADD R20, R18, 0xffffffff ;  /* 0xffffffff12147836 */ /* 0x000fca0000000000 */
[----:B------:R-:W-:-:S04]  /*0970*/  LOP3.LUT R20, R20, 0xffff, RZ, 0xc0, !PT ;  /* 0x0000ffff14147812 */ /* 0x000fc800078ec0ff */
[C---:B------:R-:W-:Y:S02]  /*0980*/  LOP3.LUT R21, R20.reuse, 0x7, RZ, 0xc0, !PT ;  /* 0x0000000714157812 */ /* 0x040fe400078ec0ff */
[----:B------:R-:W-:-:S03]  /*0990*/  LOP3.LUT R22, R20, 0x3, RZ, 0xc0, !PT ;  /* 0x0000000314167812 */ /* 0x000fc600078ec0ff */
[----:B------:R-:W-:Y:S01]  /*09a0*/  VIADD R21, R21, 0xffffffff ;  /* 0xffffffff15157836 */ /* 0x000fe20000000000 */
[----:B------:R-:W-:-:S04]  /*09b0*/  ISETP.NE.AND P1, PT, R22, RZ, PT ;  /* 0x000000ff1600720c */ /* 0x000fc80003f25270 */
        /* <DEDUP_REMOVED lines=8> */
[----:B------:R-:W5:Y:S01]  /*0a40*/  LDG.E R29, desc[UR8][R20.64+-0xc] ;  /* 0xfffff408141d7981 */ /* 0x000f62000c1e1900 */
[----:B------:R-:W-:-:S02]  /*0a50*/  LOP3.LUT R26, RZ, R24, RZ, 0x33, !PT ;  /* 0x00000018ff1a7212 */ /* 0x000fc400078e33ff */
[----:B--2---:R-:W-:-:S04]  /*0a60*/  VIADDMNMX R25, R25, -R24, R17, !PT ;  /* 0x8000001819197246 */ /* 0x004fc80007800111 */
[----:B---3--:R-:W-:Y:S02]  /*0a70*/  VIADDMNMX R25, R27, R26, R25, !PT ;  /* 0x0000001a1b197246 */ /* 0x008fe40007800119 */
[--C-:B----4-:R-:W-:Y:S02]  /*0a80*/  IADD3 R26, PT, PT, R23, -0x2, -R24.reuse ;  /* 0xfffffffe171a7810 */ /* 0x110fe40007ffe818 */
[----:B-----5:R-:W-:Y:S01]  /*0a90*/  IADD3 R29, PT, PT, R29, -0x3, -R24 ;  /* 0xfffffffd1d1d7810 */ /* 0x020fe20007ffe818 */
[----:B------:R-:W-:-:S03]  /*0aa0*/  VIADD R24, R24, 0x4 ;  /* 0x0000000418187836 */ /* 0x000fc60000000000 */
[----:B------:R-:W-:-:S07]  /*0ab0*/  VIMNMX3 R17, R26, R25, R29, !PT ;  /* 0x000000191a11720f */ /* 0x000fce000780011d */
.L_x_4:
[----:B------:R-:W-:Y:S05]  /*0ac0*/  @!P1 BRA `(.L_x_0) ;  /* 0x0000000000389947 */ /* 0x000fea0003800000 */
[----:B------:R-:W1:Y:S01]  /*0ad0*/  LDC.64 R20, c[0x0][0x398] ;  /* 0x0000e600ff147b82 */ /* 0x000e620000000a00 */
[----:B0-----:R-:W-:-:S04]  /*0ae0*/  IMAD.IADD R23, R0, 0x1, -R24 ;  /* 0x0000000100177824 */ /* 0x001fc800078e0a18 */
[----:B-1----:R-:W-:-:S05]  /*0af0*/  IMAD.WIDE R20, R23, 0x4, R20 ;  /* 0x0000000417147825 */ /* 0x002fca00078e0214 */
[----:B------:R-:W2:Y:S01]  /*0b00*/  LDG.E R0, desc[UR8][R20.64] ;  /* 0x0000000814007981 */ /* 0x000ea2000c1e1900 */
[----:B------:R-:W-:Y:S02]  /*0b10*/  ISETP.NE.AND P0, PT, R22, 0x1, PT ;  /* 0x000000011600780c */ /* 0x000fe40003f05270 */
[----:B--2---:R-:W-:-:S11]  /*0b20*/  VIADDMNMX R17, R0, -R24, R17, !PT ;  /* 0x8000001800117246 */ /* 0x004fd60007800111 */
[----:B------:R-:W-:Y:S05]  /*0b30*/  @!P0 BRA `(.L_x_0) ;  /* 0x00000000001c8947 */ /* 0x000fea0003800000 */
[----:B------:R-:W-:Y:S02]  /*0b40*/  ISETP.NE.AND P0, PT, R22, 0x2, PT ;  /* 0x000000021600780c */ /* 0x000fe40003f05270 */
[----:B------:R-:W2:Y:S11]  /*0b50*/  LDG.E R22, desc[UR8][R20.64+-0x4] ;  /* 0xfffffc0814167981 */ /* 0x000eb6000c1e1900 */
[----:B------:R-:W3:Y:S01]  /*0b60*/  @P0 LDG.E R23, desc[UR8][R20.64+-0x8] ;  /* 0xfffff80814170981 */ /* 0x000ee2000c1e1900 */
[----:B------:R-:W-:-:S04]  /*0b70*/  LOP3.LUT R0, RZ, R24, RZ, 0x33, !PT ;  /* 0x00000018ff007212 */ /* 0x000fc800078e33ff */
[----:B--2---:R-:W-:Y:S02]  /*0b80*/  VIADDMNMX R17, R22, R0, R17, !PT ;  /* 0x0000000016117246 */ /* 0x004fe40007800111 */
[----:B---3--:R-:W-:-:S04]  /*0b90*/  @P0 IADD3 R24, PT, PT, R23, -0x2, -R24 ;  /* 0xfffffffe17180810 */ /* 0x008fc80007ffe818 */
[----:B------:R-:W-:-:S07]  /*0ba0*/  @P0 VIMNMX R17, PT, PT, R17, R24, !PT ;  /* 0x0000001811110248 */ /* 0x000fce0007fe0100 */
.L_x_0:
[----:B------:R1:W-:Y:S01]  /*0bb0*/  STG.E desc[UR8][R10.64], R17 ;  /* 0x000000110a007986 */ /* 0x0003e2000c101908 */
[----:B------:R-:W2:Y:S03]  /*0bc0*/  LDCU UR5, c[0x0][0x3b4] ;  /* 0x00007680ff0577ac */ /* 0x000ea60008000800 */
[----:B------:R-:W3:Y:S01]  /*0bd0*/  LDG.E R0, desc[UR8][R8.64] ;  /* 0x0000000808007981 */ /* 0x000ee2000c1e1900 */
[----:B------:R-:W-:Y:S01]  /*0be0*/  UIADD3 UR4, UPT, UPT, UR4, 0x1, URZ ;  /* 0x0000000104047890 */ /* 0x000fe2000fffe0ff */
[----:B------:R-:W-:Y:S02]  /*0bf0*/  VIADD R16, R16, 0x1 ;  /* 0x0000000110107836 */ /* 0x000fe40000000000 */
[----:B------:R-:W-:Y:S01]  /*0c00*/  VIADD R18, R18, 0x1 ;  /* 0x0000000112127836 */ /* 0x000fe20000000000 */
[----:B--2---:R-:W-:Y:S01]  /*0c10*/  UISETP.NE.AND UP0, UPT, UR4, UR5, UPT ;  /* 0x000000050400728c */ /* 0x004fe2000bf05270 */
[----:B---3--:R-:W-:-:S05]  /*0c20*/  VIADDMNMX R21, R17, 0xfffffff8, R0, !PT ;  /* 0xfffffff811157846 */ /* 0x008fca0007800100 */
[----:B------:R1:W-:Y:S03]  /*0c30*/  STG.E desc[UR8][R14.64], R21 ;  /* 0x000000150e007986 */ /* 0x0003e6000c101908 */
[----:B------:R-:W-:Y:S05]  /*0c40*/  BRA.U UP0, `(.L_x_5) ;  /* 0xfffffff5006c7547 */ /* 0x000fea000b83ffff */
[----:B------:R-:W-:Y:S05]  /*0c50*/  EXIT ;  /* 0x000000000000794d */ /* 0x000fea0003800000 */
.L_x_6:
[----:B------:R-:W-:-:S00]  /*0c60*/  BRA `(.L_x_6) ;  /* 0xfffffffc00fc7947 */ /* 0x000fc0000383ffff */
[----:B------:R-:W-:-:S00]  /*0c70*/  NOP ;  /* 0x0000000000007918 */ /* 0x000fc00000000000 */
        /* <DEDUP_REMOVED lines=8> */
.L_x_7:


//--------------------- .nv.shared.reserved.0     --------------------------
	.section	.nv.shared.reserved.0,"aw",@nobits
	.weak		__nv_reservedSMEM_offset_0_alias
	.size		__nv_reservedSMEM_offset_0_alias, 0, 64
	.other		__nv_reservedSMEM_offset_0_alias,@"STO_CUDA_RESERVED_SHARED STV_DEFAULT"
__nv_reservedSMEM_offset_0_alias:
	.zero		0
	.zero		64


//--------------------- .nv.constant0._Z15alignmentFinderPcS_PiS0_S0_S0_ii --------------------------
	.section	.nv.constant0._Z15alignmentFinderPcS_PiS0_S0_S0_ii,"a",@progbits
	.sectionflags	@""
	.align	4
.nv.constant0._Z15alignmentFinderPcS_PiS0_S0_S0_ii:
	.zero		952


//--------------------- SYMBOLS --------------------------

	.type		.nv.reservedSmem.offset0,@object
	.size		.nv.reservedSmem.offset0,0x4
